	.headerflags	@"EF_CUDA_TEXMODE_UNIFIED EF_CUDA_64BIT_ADDRESS EF_CUDA_ACCELERATORS EF_CUDA_SM90 EF_CUDA_VIRTUAL_SM(EF_CUDA_SM90)"
	.elftype	@"ET_EXEC"


//--------------------- .nv.info                  --------------------------
	.section	.nv.info,"",@"SHT_CUDA_INFO"
	.align	4


	//----- nvinfo : EIATTR_REGCOUNT
	.align		4
        /*0000*/ 	.byte	0x04, 0x2f
        /*0002*/ 	.short	(.L_3 - .L_2)
	.align		4
.L_2:
        /*0004*/ 	.word	index@(triton_poi_fused__native_batch_norm_legit_no_training_add_leaky_relu_10)
        /*0008*/ 	.word	0x00000020


	//----- nvinfo : EIATTR_MIN_STACK_SIZE
	.align		4
.L_3:
        /*000c*/ 	.byte	0x04, 0x12
        /*000e*/ 	.short	(.L_5 - .L_4)
	.align		4
.L_4:
        /*0010*/ 	.word	index@(triton_poi_fused__native_batch_norm_legit_no_training_add_leaky_relu_10)
        /*0014*/ 	.word	0x00000000


	//----- nvinfo : EIATTR_FRAME_SIZE
	.align		4
.L_5:
        /*0018*/ 	.byte	0x04, 0x11
        /*001a*/ 	.short	(.L_7 - .L_6)
	.align		4
.L_6:
        /*001c*/ 	.word	index@(triton_poi_fused__native_batch_norm_legit_no_training_add_leaky_relu_10)
        /*0020*/ 	.word	0x00000000


	//----- nvinfo : EIATTR_MIN_STACK_SIZE
	.align		4
.L_7:
        /*0024*/ 	.byte	0x04, 0x12
        /*0026*/ 	.short	(.L_9 - .L_8)
	.align		4
.L_8:
        /*0028*/ 	.word	index@(triton_poi_fused__native_batch_norm_legit_no_training_add_leaky_relu_10)
        /*002c*/ 	.word	0x00000000
.L_9:


//--------------------- .nv.info.triton_poi_fused__native_batch_norm_legit_no_training_add_leaky_relu_10 --------------------------
	.section	.nv.info.triton_poi_fused__native_batch_norm_legit_no_training_add_leaky_relu_10,"",@"SHT_CUDA_INFO"
	.sectionflags	@""
	.align	4


	//----- nvinfo : EIATTR_CUDA_API_VERSION
	.align		4
        /*0000*/ 	.byte	0x04, 0x37
        /*0002*/ 	.short	(.L_11 - .L_10)
.L_10:
        /*0004*/ 	.word	0x0000007c


	//----- nvinfo : EIATTR_KPARAM_INFO
	.align		4
.L_11:
        /*0008*/ 	.byte	0x04, 0x17
        /*000a*/ 	.short	(.L_13 - .L_12)
.L_12:
        /*000c*/ 	.word	0x00000000
        /*0010*/ 	.short	0x000b
        /*0012*/ 	.short	0x0058
        /*0014*/ 	.byte	0x00, 0xf0, 0x11, 0x00


	//----- nvinfo : EIATTR_KPARAM_INFO
	.align		4
.L_13:
        /*0018*/ 	.byte	0x04, 0x17
        /*001a*/ 	.short	(.L_15 - .L_14)
.L_14:
        /*001c*/ 	.word	0x00000000
        /*0020*/ 	.short	0x000a
        /*0022*/ 	.short	0x0050
        /*0024*/ 	.byte	0x00, 0xf4, 0x21, 0x00


	//----- nvinfo : EIATTR_KPARAM_INFO
	.align		4
.L_15:
        /*0028*/ 	.byte	0x04, 0x17
        /*002a*/ 	.short	(.L_17 - .L_16)
.L_16:
        /*002c*/ 	.word	0x00000000
        /*0030*/ 	.short	0x0009
        /*0032*/ 	.short	0x0048
        /*0034*/ 	.byte	0x00, 0xf4, 0x21, 0x00


	//----- nvinfo : EIATTR_KPARAM_INFO
	.align		4
.L_17:
        /*0038*/ 	.byte	0x04, 0x17
        /*003a*/ 	.short	(.L_19 - .L_18)
.L_18:
        /*003c*/ 	.word	0x00000000
        /*0040*/ 	.short	0x0008
        /*0042*/ 	.short	0x0040
        /*0044*/ 	.byte	0x00, 0xf4, 0x21, 0x00


	//----- nvinfo : EIATTR_KPARAM_INFO
	.align		4
.L_19:
        /*0048*/ 	.byte	0x04, 0x17
        /*004a*/ 	.short	(.L_21 - .L_20)
.L_20:
        /*004c*/ 	.word	0x00000000
        /*0050*/ 	.short	0x0007
        /*0052*/ 	.short	0x0038
        /*0054*/ 	.byte	0x00, 0xf4, 0x21, 0x00


	//----- nvinfo : EIATTR_KPARAM_INFO
	.align		4
.L_21:
        /*0058*/ 	.byte	0x04, 0x17
        /*005a*/ 	.short	(.L_23 - .L_22)
.L_22:
        /*005c*/ 	.word	0x00000000
        /*0060*/ 	.short	0x0006
        /*0062*/ 	.short	0x0030
        /*0064*/ 	.byte	0x00, 0xf4, 0x21, 0x00


	//----- nvinfo : EIATTR_KPARAM_INFO
	.align		4
.L_23:
        /*0068*/ 	.byte	0x04, 0x17
        /*006a*/ 	.short	(.L_25 - .L_24)
.L_24:
        /*006c*/ 	.word	0x00000000
        /*0070*/ 	.short	0x0005
        /*0072*/ 	.short	0x0028
        /*0074*/ 	.byte	0x00, 0xf4, 0x21, 0x00


	//----- nvinfo : EIATTR_KPARAM_INFO
	.align		4
.L_25:
        /*0078*/ 	.byte	0x04, 0x17
        /*007a*/ 	.short	(.L_27 - .L_26)
.L_26:
        /*007c*/ 	.word	0x00000000
        /*0080*/ 	.short	0x0004
        /*0082*/ 	.short	0x0020
        /*0084*/ 	.byte	0x00, 0xf4, 0x21, 0x00


	//----- nvinfo : EIATTR_KPARAM_INFO
	.align		4
.L_27:
        /*0088*/ 	.byte	0x04, 0x17
        /*008a*/ 	.short	(.L_29 - .L_28)
.L_28:
        /*008c*/ 	.word	0x00000000
        /*0090*/ 	.short	0x0003
        /*0092*/ 	.short	0x0018
        /*0094*/ 	.byte	0x00, 0xf4, 0x21, 0x00


	//----- nvinfo : EIATTR_KPARAM_INFO
	.align		4
.L_29:
        /*0098*/ 	.byte	0x04, 0x17
        /*009a*/ 	.short	(.L_31 - .L_30)
.L_30:
        /*009c*/ 	.word	0x00000000
        /*00a0*/ 	.short	0x0002
        /*00a2*/ 	.short	0x0010
        /*00a4*/ 	.byte	0x00, 0xf4, 0x21, 0x00


	//----- nvinfo : EIATTR_KPARAM_INFO
	.align		4
.L_31:
        /*00a8*/ 	.byte	0x04, 0x17
        /*00aa*/ 	.short	(.L_33 - .L_32)
.L_32:
        /*00ac*/ 	.word	0x00000000
        /*00b0*/ 	.short	0x0001
        /*00b2*/ 	.short	0x0008
        /*00b4*/ 	.byte	0x00, 0xf4, 0x21, 0x00


	//----- nvinfo : EIATTR_KPARAM_INFO
	.align		4
.L_33:
        /*00b8*/ 	.byte	0x04, 0x17
        /*00ba*/ 	.short	(.L_35 - .L_34)
.L_34:
        /*00bc*/ 	.word	0x00000000
        /*00c0*/ 	.short	0x0000
        /*00c2*/ 	.short	0x0000
        /*00c4*/ 	.byte	0x00, 0xf4, 0x21, 0x00


	//----- nvinfo : EIATTR_SPARSE_MMA_MASK
	.align		4
.L_35:
        /*00c8*/ 	.byte	0x03, 0x50
        /*00ca*/ 	.short	0x0000


	//----- nvinfo : EIATTR_MAXREG_COUNT
	.align		4
        /*00cc*/ 	.byte	0x03, 0x1b
        /*00ce*/ 	.short	0x00ff


	//----- nvinfo : EIATTR_EXIT_INSTR_OFFSETS
	.align		4
        /*00d0*/ 	.byte	0x04, 0x1c
        /*00d2*/ 	.short	(.L_37 - .L_36)


	//   ....[0]....
.L_36:
        /*00d4*/ 	.word	0x00000530


	//   ....[1]....
        /*00d8*/ 	.word	0x00000550


	//----- nvinfo : EIATTR_REQNTID
	.align		4
.L_37:
        /*00dc*/ 	.byte	0x04, 0x10
        /*00de*/ 	.short	(.L_39 - .L_38)
.L_38:
        /*00e0*/ 	.word	0x00000080
        /*00e4*/ 	.word	0x00000001
        /*00e8*/ 	.word	0x00000001


	//----- nvinfo : EIATTR_CBANK_PARAM_SIZE
	.align		4
.L_39:
        /*00ec*/ 	.byte	0x03, 0x19
        /*00ee*/ 	.short	0x005c


	//----- nvinfo : EIATTR_PARAM_CBANK
	.align		4
        /*00f0*/ 	.byte	0x04, 0x0a
        /*00f2*/ 	.short	(.L_41 - .L_40)
	.align		4
.L_40:
        /*00f4*/ 	.word	index@(.nv.constant0.triton_poi_fused__native_batch_norm_legit_no_training_add_leaky_relu_10)
        /*00f8*/ 	.short	0x0210
        /*00fa*/ 	.short	0x005c


	//----- nvinfo : EIATTR_SW_WAR
	.align		4
.L_41:
        /*00fc*/ 	.byte	0x04, 0x36
        /*00fe*/ 	.short	(.L_43 - .L_42)
.L_42:
        /*0100*/ 	.word	0x00000008
.L_43:


//--------------------- .nv.callgraph             --------------------------
	.section	.nv.callgraph,"",@"SHT_CUDA_CALLGRAPH"
	.align	4
	.sectionentsize	8
	.align		4
        /*0000*/ 	.word	0x00000000
	.align		4
        /*0004*/ 	.word	0xffffffff
	.align		4
        /*0008*/ 	.word	0x00000000
	.align		4
        /*000c*/ 	.word	0xfffffffe
	.align		4
        /*0010*/ 	.word	0x00000000
	.align		4
        /*0014*/ 	.word	0xfffffffd
	.align		4
        /*0018*/ 	.word	0x00000000
	.align		4
        /*001c*/ 	.word	0xfffffffc


//--------------------- .nv.constant4             --------------------------
	.section	.nv.constant4,"a",@progbits
	.align	8
	.align		8
.nv.constant4:
        /*0000*/ 	.dword	_$_str
	.align		8
        /*0008*/ 	.dword	_$_str_$_2


//--------------------- .text.triton_poi_fused__native_batch_norm_legit_no_training_add_leaky_relu_10 --------------------------
	.section	.text.triton_poi_fused__native_batch_norm_legit_no_training_add_leaky_relu_10,"ax",@progbits
	.align	128
        .global         triton_poi_fused__native_batch_norm_legit_no_training_add_leaky_relu_10
        .type           triton_poi_fused__native_batch_norm_legit_no_training_add_leaky_relu_10,@function
        .size           triton_poi_fused__native_batch_norm_legit_no_training_add_leaky_relu_10,(.L_x_1 - triton_poi_fused__native_batch_norm_legit_no_training_add_leaky_relu_10)
        .other          triton_poi_fused__native_batch_norm_legit_no_training_add_leaky_relu_10,@"STO_CUDA_ENTRY STV_DEFAULT"
triton_poi_fused__native_batch_norm_legit_no_training_add_leaky_relu_10:
.text.triton_poi_fused__native_batch_norm_legit_no_training_add_leaky_relu_10:
[----:B------:R-:W0:Y:S01]  /*0000*/  LDC R1, c[0x0][0x28] ;  /* 0x00000a00ff017b82 */ /* 0x000e220000000800 */
[----:B------:R-:W1:Y:S07]  /*0010*/  S2R R4, SR_TID.X ;  /* 0x0000000000047919 */ /* 0x000e6e0000002100 */
[----:B------:R-:W2:Y:S01]  /*0020*/  LDC.64 R26, c[0x0][0x228] ;  /* 0x00008a00ff1a7b82 */ /* 0x000ea20000000a00 */
[----:B------:R-:W-:Y:S01]  /*0030*/  HFMA2.MMA R5, -RZ, RZ, 0, 0 ;  /* 0x00000000ff057435 */ /* 0x000fe200000001ff */
[----:B------:R-:W-:Y:S01]  /*0040*/  CS2R R6, SRZ ;  /* 0x0000000000067805 */ /* 0x000fe2000001ff00 */
[----:B------:R-:W3:Y:S01]  /*0050*/  S2R R3, SR_CTAID.X ;  /* 0x0000000000037919 */ /* 0x000ee20000002500 */
[----:B------:R-:W-:-:S04]  /*0060*/  ULDC.64 UR4, c[0x0][0x208] ;  /* 0x0000820000047ab9 */ /* 0x000fc80000000a00 */
[----:B------:R-:W4:Y:S08]  /*0070*/  LDC.64 R28, c[0x0][0x250] ;  /* 0x00009400ff1c7b82 */ /* 0x000f300000000a00 */
[----:B------:R-:W5:Y:S08]  /*0080*/  LDC.64 R22, c[0x0][0x218] ;  /* 0x00008600ff167b82 */ /* 0x000f700000000a00 */
[----:B------:R-:W5:Y:S01]  /*0090*/  LDC.64 R8, c[0x0][0x220] ;  /* 0x00008800ff087b82 */ /* 0x000f620000000a00 */
[----:B-1----:R-:W-:-:S07]  /*00a0*/  LOP3.LUT R4, R4, 0x7f, RZ, 0xc0, !PT ;  /* 0x0000007f04047812 */ /* 0x002fce00078ec0ff */
[----:B------:R-:W1:Y:S01]  /*00b0*/  LDC.64 R10, c[0x0][0x240] ;  /* 0x00009000ff0a7b82 */ /* 0x000e620000000a00 */
[----:B---3--:R-:W-:Y:S02]  /*00c0*/  SHF.R.S32.HI R0, RZ, 0x18, R3 ;  /* 0x00000018ff007819 */ /* 0x008fe40000011403 */
[----:B------:R-:W-:Y:S02]  /*00d0*/  LEA R4, R3, R4, 0x7 ;  /* 0x0000000403047211 */ /* 0x000fe400078e38ff */
[----:B------:R-:W-:-:S03]  /*00e0*/  SGXT R3, R0, 0x1 ;  /* 0x000000010003781a */ /* 0x000fc60000000200 */
[----:B------:R-:W3:Y:S01]  /*00f0*/  LDC.64 R12, c[0x0][0x248] ;  /* 0x00009200ff0c7b82 */ /* 0x000ee20000000a00 */
[----:B------:R-:W-:Y:S02]  /*0100*/  ISETP.GE.AND P0, PT, R4, 0x400, PT ;  /* 0x000004000400780c */ /* 0x000fe40003f06270 */
[----:B------:R-:W-:-:S04]  /*0110*/  LEA.HI R3, R3, R4, RZ, 0x6 ;  /* 0x0000000403037211 */ /* 0x000fc800078f30ff */
[----:B------:R-:W-:Y:S01]  /*0120*/  SHF.R.S32.HI R3, RZ, 0x6, R3 ;  /* 0x00000006ff037819 */ /* 0x000fe20000011403 */
[----:B------:R-:W3:Y:S03]  /*0130*/  LDC.64 R14, c[0x0][0x230] ;  /* 0x00008c00ff0e7b82 */ /* 0x000ee60000000a00 */
[----:B------:R-:W-:-:S04]  /*0140*/  LEA.HI R0, R3, R3, RZ, 0x2 ;  /* 0x0000000303007211 */ /* 0x000fc800078f10ff */
[----:B------:R-:W-:Y:S01]  /*0150*/  LOP3.LUT R0, R0, 0xfffffffc, RZ, 0xc0, !PT ;  /* 0xfffffffc00007812 */ /* 0x000fe200078ec0ff */
[----:B------:R-:W3:Y:S03]  /*0160*/  LDC.64 R16, c[0x0][0x238] ;  /* 0x00008e00ff107b82 */ /* 0x000ee60000000a00 */
[----:B------:R-:W-:-:S05]  /*0170*/  IADD3 R25, R3, -R0, RZ ;  /* 0x8000000003197210 */ /* 0x000fca0007ffe0ff */
[C---:B--2---:R-:W-:Y:S01]  /*0180*/  IMAD.WIDE R26, R25.reuse, 0x4, R26 ;  /* 0x00000004191a7825 */ /* 0x044fe200078e021a */
[----:B------:R-:W2:Y:S03]  /*0190*/  LDC.64 R18, c[0x0][0x258] ;  /* 0x00009600ff127b82 */ /* 0x000ea60000000a00 */
[----:B----4-:R-:W-:Y:S01]  /*01a0*/  IMAD.WIDE R28, R25, 0x4, R28 ;  /* 0x00000004191c7825 */ /* 0x010fe200078e021c */
[----:B------:R4:W2:Y:S04]  /*01b0*/  @!P0 LDG.E.EL R5, desc[UR4][R26.64] ;  /* 0x000000041a058981 */ /* 0x0008a8000c2e1900 */
[----:B------:R-:W2:Y:S01]  /*01c0*/  @!P0 LDG.E.EL R6, desc[UR4][R28.64] ;  /* 0x000000041c068981 */ /* 0x000ea2000c2e1900 */
[----:B------:R-:W2:Y:S01]  /*01d0*/  LDC.64 R20, c[0x0][0x260] ;  /* 0x00009800ff147b82 */ /* 0x000ea20000000a00 */
[----:B------:R-:W-:-:S02]  /*01e0*/  CS2R R2, SRZ ;  /* 0x0000000000027805 */ /* 0x000fc4000001ff00 */
[----:B------:R-:W-:Y:S01]  /*01f0*/  MOV R0, RZ ;  /* 0x000000ff00007202 */ /* 0x000fe20000000f00 */
[----:B-----5:R-:W-:-:S04]  /*0200*/  IMAD.WIDE R22, R4, 0x4, R22 ;  /* 0x0000000404167825 */ /* 0x020fc800078e0216 */
[C---:B0-----:R-:W-:Y:S01]  /*0210*/  IMAD.WIDE R8, R25.reuse, 0x4, R8 ;  /* 0x0000000419087825 */ /* 0x041fe200078e0208 */
[----:B----4-:R-:W-:Y:S01]  /*0220*/  HFMA2.MMA R27, -RZ, RZ, 0, 0 ;  /* 0x00000000ff1b7435 */ /* 0x010fe200000001ff */
[----:B------:R0:W4:Y:S02]  /*0230*/  @!P0 LDG.E R3, desc[UR4][R22.64] ;  /* 0x0000000416038981 */ /* 0x000124000c1e1900 */
[----:B-1----:R-:W-:Y:S02]  /*0240*/  IMAD.WIDE R10, R4, 0x4, R10 ;  /* 0x00000004040a7825 */ /* 0x002fe400078e020a */
[----:B------:R1:W4:Y:S02]  /*0250*/  @!P0 LDG.E.EL R0, desc[UR4][R8.64] ;  /* 0x0000000408008981 */ /* 0x000324000c2e1900 */
[C---:B---3--:R-:W-:Y:S02]  /*0260*/  IMAD.WIDE R12, R25.reuse, 0x4, R12 ;  /* 0x00000004190c7825 */ /* 0x048fe400078e020c */
[----:B------:R-:W3:Y:S02]  /*0270*/  @!P0 LDG.E R2, desc[UR4][R10.64] ;  /* 0x000000040a028981 */ /* 0x000ee4000c1e1900 */
[----:B------:R-:W-:-:S02]  /*0280*/  IMAD.WIDE R14, R25, 0x4, R14 ;  /* 0x00000004190e7825 */ /* 0x000fc400078e020e */
[----:B------:R-:W3:Y:S01]  /*0290*/  @!P0 LDG.E.EL R7, desc[UR4][R12.64] ;  /* 0x000000040c078981 */ /* 0x000ee2000c2e1900 */
[----:B0-----:R-:W-:Y:S01]  /*02a0*/  MOV R22, RZ ;  /* 0x000000ff00167202 */ /* 0x001fe20000000f00 */
[C---:B------:R-:W-:Y:S02]  /*02b0*/  IMAD.WIDE R16, R25.reuse, 0x4, R16 ;  /* 0x0000000419107825 */ /* 0x040fe400078e0210 */
[----:B------:R-:W5:Y:S02]  /*02c0*/  @!P0 LDG.E.EL R27, desc[UR4][R14.64] ;  /* 0x000000040e1b8981 */ /* 0x000f64000c2e1900 */
[----:B--2---:R-:W-:-:S04]  /*02d0*/  IMAD.WIDE R18, R25, 0x4, R18 ;  /* 0x0000000419127825 */ /* 0x004fc800078e0212 */
[----:B------:R-:W-:Y:S01]  /*02e0*/  IMAD.WIDE R20, R25, 0x4, R20 ;  /* 0x0000000419147825 */ /* 0x000fe200078e0214 */
[----:B------:R-:W-:-:S04]  /*02f0*/  CS2R R24, SRZ ;  /* 0x0000000000187805 */ /* 0x000fc8000001ff00 */
[----:B------:R-:W2:Y:S04]  /*0300*/  @!P0 LDG.E.EL R22, desc[UR4][R20.64] ;  /* 0x0000000414168981 */ /* 0x000ea8000c2e1900 */
[----:B------:R-:W5:Y:S04]  /*0310*/  @!P0 LDG.E.EL R24, desc[UR4][R16.64] ;  /* 0x0000000410188981 */ /* 0x000f68000c2e1900 */
[----:B------:R-:W2:Y:S01]  /*0320*/  @!P0 LDG.E.EL R25, desc[UR4][R18.64] ;  /* 0x0000000412198981 */ /* 0x000ea2000c2e1900 */
[----:B------:R-:W-:Y:S01]  /*0330*/  FADD R5, R5, 9.9999997473787516356e-06 ;  /* 0x3727c5ac05057421 */ /* 0x000fe20000000000 */
[----:B------:R-:W-:-:S03]  /*0340*/  FADD R6, R6, 9.9999997473787516356e-06 ;  /* 0x3727c5ac06067421 */ /* 0x000fc60000000000 */
[----:B-1----:R-:W0:Y:S08]  /*0350*/  MUFU.SQRT R8, R5 ;  /* 0x0000000500087308 */ /* 0x002e300000002000 */
[----:B------:R-:W1:Y:S01]  /*0360*/  MUFU.SQRT R9, R6 ;  /* 0x0000000600097308 */ /* 0x000e620000002000 */
[C---:B0-----:R-:W-:Y:S02]  /*0370*/  FSETP.GT.AND P1, PT, R8.reuse, 8.50705917302346158658e+37, PT ;  /* 0x7e8000000800780b */ /* 0x041fe40003f24000 */
[----:B------:R-:W-:-:S02]  /*0380*/  FSETP.GEU.AND P3, PT, R8, 1.175494350822287508e-38, PT ;  /* 0x008000000800780b */ /* 0x000fc40003f6e000 */
[C---:B-1----:R-:W-:Y:S02]  /*0390*/  FSETP.GT.AND P2, PT, R9.reuse, 8.50705917302346158658e+37, PT ;  /* 0x7e8000000900780b */ /* 0x042fe40003f44000 */
[----:B------:R-:W-:-:S07]  /*03a0*/  FSETP.GEU.AND P4, PT, R9, 1.175494350822287508e-38, PT ;  /* 0x008000000900780b */ /* 0x000fce0003f8e000 */
[----:B------:R-:W-:Y:S01]  /*03b0*/  @P1 FMUL R8, R8, 0.25 ;  /* 0x3e80000008081820 */ /* 0x000fe20000400000 */
[----:B------:R-:W-:-:S03]  /*03c0*/  HFMA2.MMA R6, -RZ, RZ, 1.625, 0 ;  /* 0x3e800000ff067435 */ /* 0x000fc600000001ff */
[----:B------:R-:W-:Y:S01]  /*03d0*/  @!P3 FMUL R8, R8, 16777216 ;  /* 0x4b8000000808b820 */ /* 0x000fe20000400000 */
[----:B------:R-:W-:-:S04]  /*03e0*/  @P2 FMUL R9, R9, 0.25 ;  /* 0x3e80000009092820 */ /* 0x000fc80000400000 */
[----:B------:R-:W-:Y:S01]  /*03f0*/  @!P4 FMUL R9, R9, 16777216 ;  /* 0x4b8000000909c820 */ /* 0x000fe20000400000 */
[----:B------:R-:W0:Y:S01]  /*0400*/  MUFU.RCP R8, R8 ;  /* 0x0000000800087308 */ /* 0x000e220000001000 */
[----:B------:R-:W-:-:S07]  /*0410*/  FSEL R5, R6, 1, P1 ;  /* 0x3f80000006057808 */ /* 0x000fce0000800000 */
[----:B------:R-:W1:Y:S01]  /*0420*/  MUFU.RCP R9, R9 ;  /* 0x0000000900097308 */ /* 0x000e620000001000 */
[----:B------:R-:W-:Y:S01]  /*0430*/  FSEL R6, R6, 1, P2 ;  /* 0x3f80000006067808 */ /* 0x000fe20001000000 */
[----:B------:R-:W-:-:S04]  /*0440*/  @!P3 FMUL R5, R5, 16777216 ;  /* 0x4b8000000505b820 */ /* 0x000fc80000400000 */
[----:B------:R-:W-:Y:S01]  /*0450*/  @!P4 FMUL R6, R6, 16777216 ;  /* 0x4b8000000606c820 */ /* 0x000fe20000400000 */
[----:B----4-:R-:W-:Y:S01]  /*0460*/  FADD R0, -R0, R3 ;  /* 0x0000000300007221 */ /* 0x010fe20000000100 */
[----:B---3--:R-:W-:Y:S01]  /*0470*/  FADD R7, -R7, R2 ;  /* 0x0000000207077221 */ /* 0x008fe20000000100 */
[----:B0-----:R-:W-:Y:S01]  /*0480*/  FMUL R5, R8, R5 ;  /* 0x0000000508057220 */ /* 0x001fe20000400000 */
[----:B------:R-:W0:Y:S01]  /*0490*/  LDC.64 R2, c[0x0][0x210] ;  /* 0x00008400ff027b82 */ /* 0x000e220000000a00 */
[----:B-1----:R-:W-:Y:S02]  /*04a0*/  FMUL R6, R9, R6 ;  /* 0x0000000609067220 */ /* 0x002fe40000400000 */
[----:B------:R-:W-:Y:S02]  /*04b0*/  FMUL R5, R5, R0 ;  /* 0x0000000005057220 */ /* 0x000fe40000400000 */
[----:B------:R-:W-:Y:S02]  /*04c0*/  FMUL R7, R6, R7 ;  /* 0x0000000706077220 */ /* 0x000fe40000400000 */
[----:B-----5:R-:W-:-:S02]  /*04d0*/  FFMA R5, R5, R27, R24 ;  /* 0x0000001b05057223 */ /* 0x020fc40000000018 */
[----:B--2---:R-:W-:-:S05]  /*04e0*/  FFMA R22, R7, R25, R22 ;  /* 0x0000001907167223 */ /* 0x004fca0000000016 */
[C---:B------:R-:W-:Y:S01]  /*04f0*/  FSETP.GT.AND P1, PT, R5.reuse, -R22, PT ;  /* 0x800000160500720b */ /* 0x040fe20003f24000 */
[----:B------:R-:W-:Y:S01]  /*0500*/  FADD R5, R5, R22 ;  /* 0x0000001605057221 */ /* 0x000fe20000000000 */
[----:B0-----:R-:W-:-:S11]  /*0510*/  IMAD.WIDE R2, R4, 0x4, R2 ;  /* 0x0000000404027825 */ /* 0x001fd600078e0202 */
[----:B------:R-:W-:Y:S01]  /*0520*/  @!P1 FMUL R5, R5, 0.10000000149011611938 ;  /* 0x3dcccccd05059820 */ /* 0x000fe20000400000 */
[----:B------:R-:W-:Y:S06]  /*0530*/  @P0 EXIT ;  /* 0x000000000000094d */ /* 0x000fec0003800000 */
[----:B------:R-:W-:Y:S01]  /*0540*/  STG.E desc[UR4][R2.64], R5 ;  /* 0x0000000502007986 */ /* 0x000fe2000c101904 */
[----:B------:R-:W-:Y:S05]  /*0550*/  EXIT ;  /* 0x000000000000794d */ /* 0x000fea0003800000 */
.L_x_0:
[----:B------:R-:W-:-:S00]  /*0560*/  BRA `(.L_x_0) ;  /* 0xfffffffc00fc7947 */ /* 0x000fc0000383ffff */
[----:B------:R-:W-:-:S00]  /*0570*/  NOP ;  /* 0x0000000000007918 */ /* 0x000fc00000000000 */
        /* <DEDUP_REMOVED lines=8> */
.L_x_1:


//--------------------- .nv.global.init           --------------------------
	.section	.nv.global.init,"aw",@progbits
.nv.global.init:
	.type		_$_str,@object
	.size		_$_str,(_$_str_$_2 - _$_str)
_$_str:
        /*0000*/ 	.byte	0x5f, 0x5f, 0x43, 0x55, 0x44, 0x41, 0x5f, 0x46, 0x54, 0x5a, 0x00
	.type		_$_str_$_2,@object
	.size		_$_str_$_2,(.L_1 - _$_str_$_2)
_$_str_$_2:
        /*000b*/ 	.byte	0x5f, 0x5f, 0x43, 0x55, 0x44, 0x41, 0x5f, 0x50, 0x52, 0x45, 0x43, 0x5f, 0x53, 0x51, 0x52, 0x54
        /*001b*/ 	.byte	0x00
.L_1:


//--------------------- .nv.constant0.triton_poi_fused__native_batch_norm_legit_no_training_add_leaky_relu_10 --------------------------
	.section	.nv.constant0.triton_poi_fused__native_batch_norm_legit_no_training_add_leaky_relu_10,"a",@progbits
	.sectionflags	@""
	.align	4
.nv.constant0.triton_poi_fused__native_batch_norm_legit_no_training_add_leaky_relu_10:
	.zero		620
